//
// Generated by NVIDIA NVVM Compiler
//
// Compiler Build ID: CL-36424714
// Cuda compilation tools, release 13.0, V13.0.88
// Based on NVVM 20.0.0
//

.version 9.0
.target sm_100
.address_size 64

	// .globl	_Z5test0Pi

.visible .entry _Z5test0Pi(
	.param .u64 .ptr .align 1 _Z5test0Pi_param_0
)
{
	.reg .b32 	%r<2>;
	.reg .b64 	%rd<5>;

	ld.param.u64 	%rd1, [_Z5test0Pi_param_0];
	cvta.to.global.u64 	%rd2, %rd1;
	mov.u32 	%r1, %tid.x;
	bar.sync 	0;
	mul.wide.u32 	%rd3, %r1, 4;
	add.s64 	%rd4, %rd2, %rd3;
	st.global.u32 	[%rd4], %r1;
	ret;

}
	// .globl	_Z5test1Pi
.visible .entry _Z5test1Pi(
	.param .u64 .ptr .align 1 _Z5test1Pi_param_0
)
{
	.reg .b32 	%r<2>;
	.reg .b64 	%rd<5>;

	ld.param.u64 	%rd1, [_Z5test1Pi_param_0];
	cvta.to.global.u64 	%rd2, %rd1;
	mov.u32 	%r1, %tid.x;
	mul.wide.u32 	%rd3, %r1, 4;
	add.s64 	%rd4, %rd2, %rd3;
	st.global.u32 	[%rd4], %r1;
	bar.sync 	0;
	ret;

}
	// .globl	_Z5test2Pi
.visible .entry _Z5test2Pi(
	.param .u64 .ptr .align 1 _Z5test2Pi_param_0
)
{
	.reg .b32 	%r<2>;
	.reg .b64 	%rd<5>;

	ld.param.u64 	%rd1, [_Z5test2Pi_param_0];
	cvta.to.global.u64 	%rd2, %rd1;
	mov.u32 	%r1, %tid.x;
	mul.wide.u32 	%rd3, %r1, 4;
	add.s64 	%rd4, %rd2, %rd3;
	st.global.u32 	[%rd4], %r1;
	bar.sync 	0;
	ret;

}
	// .globl	_Z5test3Pi
.visible .entry _Z5test3Pi(
	.param .u64 .ptr .align 1 _Z5test3Pi_param_0
)
{


	bar.sync 	0;
	ret;

}
	// .globl	_Z5test4Pi
.visible .entry _Z5test4Pi(
	.param .u64 .ptr .align 1 _Z5test4Pi_param_0
)
{
	.reg .b32 	%r<2>;
	.reg .b64 	%rd<5>;

	ld.param.u64 	%rd1, [_Z5test4Pi_param_0];
	cvta.to.global.u64 	%rd2, %rd1;
	mov.u32 	%r1, %tid.x;
	bar.sync 	0;
	mul.wide.u32 	%rd3, %r1, 4;
	add.s64 	%rd4, %rd2, %rd3;
	st.global.u32 	[%rd4+4], %r1;
	ret;

}
	// .globl	_Z5test5Pi
.visible .entry _Z5test5Pi(
	.param .u64 .ptr .align 1 _Z5test5Pi_param_0
)
{
	.reg .b32 	%r<2>;
	.reg .b64 	%rd<5>;

	ld.param.u64 	%rd1, [_Z5test5Pi_param_0];
	cvta.to.global.u64 	%rd2, %rd1;
	mov.u32 	%r1, %tid.x;
	mul.wide.u32 	%rd3, %r1, 4;
	add.s64 	%rd4, %rd2, %rd3;
	st.global.u32 	[%rd4+4], %r1;
	bar.sync 	0;
	ret;

}
	// .globl	_Z5test6Pi
.visible .entry _Z5test6Pi(
	.param .u64 .ptr .align 1 _Z5test6Pi_param_0
)
{
	.reg .b32 	%r<4>;
	.reg .b64 	%rd<5>;

	ld.param.u64 	%rd1, [_Z5test6Pi_param_0];
	cvta.to.global.u64 	%rd2, %rd1;
	mov.u32 	%r1, %tid.x;
	mul.wide.u32 	%rd3, %r1, 4;
	add.s64 	%rd4, %rd2, %rd3;
	mov.b32 	%r2, 1;
	st.global.u32 	[%rd4+4], %r2;
	bar.sync 	0;
	mov.b32 	%r3, 2;
	st.global.u32 	[%rd4+4], %r3;
	ret;

}
	// .globl	_Z5test7Pi
.visible .entry _Z5test7Pi(
	.param .u64 .ptr .align 1 _Z5test7Pi_param_0
)
{


	bar.sync 	0;
	ret;

}
	// .globl	_Z5test8Pi
.visible .entry _Z5test8Pi(
	.param .u64 .ptr .align 1 _Z5test8Pi_param_0
)
{
	.reg .b32 	%r<3>;
	.reg .b64 	%rd<5>;

	ld.param.u64 	%rd1, [_Z5test8Pi_param_0];
	cvta.to.global.u64 	%rd2, %rd1;
	mov.u32 	%r1, %tid.x;
	bar.sync 	0;
	shl.b32 	%r2, %r1, 1;
	mul.wide.u32 	%rd3, %r2, 4;
	add.s64 	%rd4, %rd2, %rd3;
	st.global.u32 	[%rd4+4], %r1;
	ret;

}
	// .globl	_Z5test9Pi
.visible .entry _Z5test9Pi(
	.param .u64 .ptr .align 1 _Z5test9Pi_param_0
)
{
	.reg .b32 	%r<2>;
	.reg .b64 	%rd<5>;

	ld.param.u64 	%rd1, [_Z5test9Pi_param_0];
	cvta.to.global.u64 	%rd2, %rd1;
	mov.u32 	%r1, %tid.x;
	mul.wide.u32 	%rd3, %r1, 4;
	add.s64 	%rd4, %rd2, %rd3;
	st.global.u32 	[%rd4+4], %r1;
	bar.sync 	0;
	ret;

}
	// .globl	_Z6test10Pi
.visible .entry _Z6test10Pi(
	.param .u64 .ptr .align 1 _Z6test10Pi_param_0
)
{
	.reg .b32 	%r<4>;
	.reg .b64 	%rd<6>;

	ld.param.u64 	%rd1, [_Z6test10Pi_param_0];
	cvta.to.global.u64 	%rd2, %rd1;
	mov.u32 	%r1, %tid.x;
	mul.wide.u32 	%rd3, %r1, 4;
	add.s64 	%rd4, %rd2, %rd3;
	mov.b32 	%r2, 1;
	st.global.u32 	[%rd4+4], %r2;
	bar.sync 	0;
	add.s64 	%rd5, %rd4, %rd3;
	mov.b32 	%r3, 2;
	st.global.u32 	[%rd5+4], %r3;
	ret;

}
	// .globl	_Z6test11PiS_
.visible .entry _Z6test11PiS_(
	.param .u64 .ptr .align 1 _Z6test11PiS__param_0,
	.param .u64 .ptr .align 1 _Z6test11PiS__param_1
)
{
	.reg .b32 	%r<5>;
	.reg .b64 	%rd<8>;

	ld.param.u64 	%rd1, [_Z6test11PiS__param_0];
	ld.param.u64 	%rd2, [_Z6test11PiS__param_1];
	cvta.to.global.u64 	%rd3, %rd2;
	cvta.to.global.u64 	%rd4, %rd1;
	mov.u32 	%r1, %tid.x;
	mul.wide.u32 	%rd5, %r1, 4;
	add.s64 	%rd6, %rd4, %rd5;
	st.global.u32 	[%rd6], %r1;
	add.s32 	%r2, %r1, 1;
	add.s64 	%rd7, %rd3, %rd5;
	st.global.u32 	[%rd7], %r2;
	bar.sync 	0;
	ld.global.u32 	%r3, [%rd7];
	bar.sync 	0;
	shl.b32 	%r4, %r3, 1;
	st.global.u32 	[%rd6], %r4;
	ret;

}


// ===== COMPILED SASS (sm_100) =====

	.target	sm_100

	.elftype	@"ET_EXEC"


//--------------------- .note.nv.tkinfo           --------------------------
	.section	.note.nv.tkinfo,"",@"SHT_NOTE"
	.sectionflags	@"SHF_NOTE_NV_TKINFO"
	.tkinfo
        /*0018*/ 	.word	0x00000002
        /*0030*/ 	.string	""
        /*0030*/ 	.string	"ptxas"
        /*0030*/ 	.string	"Cuda compilation tools, release 13.0, V13.0.88"
        /*0030*/ 	.string	"Build cuda_13.0.r13.0/compiler.36424714_0"
        /*0030*/ 	.string	"-arch sm_100 -m 64 "



//--------------------- .note.nv.cuinfo           --------------------------
	.section	.note.nv.cuinfo,"",@"SHT_NOTE"
	.sectionflags	@"SHF_NOTE_NV_CUINFO"
        /*0018*/ 	.short	0x0002
        /*001a*/ 	.short	0x0064
        /*001c*/ 	.short	0x0082
	.zero		2


//--------------------- .nv.info                  --------------------------
	.section	.nv.info,"",@"SHT_CUDA_INFO"
	.align	4


	//----- nvinfo : EIATTR_REGCOUNT
	.align		4
        /*0000*/ 	.byte	0x04, 0x2f
        /*0002*/ 	.short	(.L_1 - .L_0)
	.align		4
.L_0:
        /*0004*/ 	.word	index@(_Z5test0Pi)
        /*0008*/ 	.word	0x00000008


	//----- nvinfo : EIATTR_FRAME_SIZE
	.align		4
.L_1:
        /*000c*/ 	.byte	0x04, 0x11
        /*000e*/ 	.short	(.L_3 - .L_2)
	.align		4
.L_2:
        /*0010*/ 	.word	index@(_Z5test0Pi)
        /*0014*/ 	.word	0x00000000


	//----- nvinfo : EIATTR_REGCOUNT
	.align		4
.L_3:
        /*0018*/ 	.byte	0x04, 0x2f
        /*001a*/ 	.short	(.L_5 - .L_4)
	.align		4
.L_4:
        /*001c*/ 	.word	index@(_Z5test1Pi)
        /*0020*/ 	.word	0x00000008


	//----- nvinfo : EIATTR_FRAME_SIZE
	.align		4
.L_5:
        /*0024*/ 	.byte	0x04, 0x11
        /*0026*/ 	.short	(.L_7 - .L_6)
	.align		4
.L_6:
        /*0028*/ 	.word	index@(_Z5test1Pi)
        /*002c*/ 	.word	0x00000000


	//----- nvinfo : EIATTR_REGCOUNT
	.align		4
.L_7:
        /*0030*/ 	.byte	0x04, 0x2f
        /*0032*/ 	.short	(.L_9 - .L_8)
	.align		4
.L_8:
        /*0034*/ 	.word	index@(_Z5test2Pi)
        /*0038*/ 	.word	0x00000008


	//----- nvinfo : EIATTR_FRAME_SIZE
	.align		4
.L_9:
        /*003c*/ 	.byte	0x04, 0x11
        /*003e*/ 	.short	(.L_11 - .L_10)
	.align		4
.L_10:
        /*0040*/ 	.word	index@(_Z5test2Pi)
        /*0044*/ 	.word	0x00000000


	//----- nvinfo : EIATTR_REGCOUNT
	.align		4
.L_11:
        /*0048*/ 	.byte	0x04, 0x2f
        /*004a*/ 	.short	(.L_13 - .L_12)
	.align		4
.L_12:
        /*004c*/ 	.word	index@(_Z5test3Pi)
        /*0050*/ 	.word	0x00000004


	//----- nvinfo : EIATTR_FRAME_SIZE
	.align		4
.L_13:
        /*0054*/ 	.byte	0x04, 0x11
        /*0056*/ 	.short	(.L_15 - .L_14)
	.align		4
.L_14:
        /*0058*/ 	.word	index@(_Z5test3Pi)
        /*005c*/ 	.word	0x00000000


	//----- nvinfo : EIATTR_REGCOUNT
	.align		4
.L_15:
        /*0060*/ 	.byte	0x04, 0x2f
        /*0062*/ 	.short	(.L_17 - .L_16)
	.align		4
.L_16:
        /*0064*/ 	.word	index@(_Z5test4Pi)
        /*0068*/ 	.word	0x00000008


	//----- nvinfo : EIATTR_FRAME_SIZE
	.align		4
.L_17:
        /*006c*/ 	.byte	0x04, 0x11
        /*006e*/ 	.short	(.L_19 - .L_18)
	.align		4
.L_18:
        /*0070*/ 	.word	index@(_Z5test4Pi)
        /*0074*/ 	.word	0x00000000


	//----- nvinfo : EIATTR_REGCOUNT
	.align		4
.L_19:
        /*0078*/ 	.byte	0x04, 0x2f
        /*007a*/ 	.short	(.L_21 - .L_20)
	.align		4
.L_20:
        /*007c*/ 	.word	index@(_Z5test5Pi)
        /*0080*/ 	.word	0x00000008


	//----- nvinfo : EIATTR_FRAME_SIZE
	.align		4
.L_21:
        /*0084*/ 	.byte	0x04, 0x11
        /*0086*/ 	.short	(.L_23 - .L_22)
	.align		4
.L_22:
        /*0088*/ 	.word	index@(_Z5test5Pi)
        /*008c*/ 	.word	0x00000000


	//----- nvinfo : EIATTR_REGCOUNT
	.align		4
.L_23:
        /*0090*/ 	.byte	0x04, 0x2f
        /*0092*/ 	.short	(.L_25 - .L_24)
	.align		4
.L_24:
        /*0094*/ 	.word	index@(_Z5test6Pi)
        /*0098*/ 	.word	0x0000000a


	//----- nvinfo : EIATTR_FRAME_SIZE
	.align		4
.L_25:
        /*009c*/ 	.byte	0x04, 0x11
        /*009e*/ 	.short	(.L_27 - .L_26)
	.align		4
.L_26:
        /*00a0*/ 	.word	index@(_Z5test6Pi)
        /*00a4*/ 	.word	0x00000000


	//----- nvinfo : EIATTR_REGCOUNT
	.align		4
.L_27:
        /*00a8*/ 	.byte	0x04, 0x2f
        /*00aa*/ 	.short	(.L_29 - .L_28)
	.align		4
.L_28:
        /*00ac*/ 	.word	index@(_Z5test7Pi)
        /*00b0*/ 	.word	0x00000004


	//----- nvinfo : EIATTR_FRAME_SIZE
	.align		4
.L_29:
        /*00b4*/ 	.byte	0x04, 0x11
        /*00b6*/ 	.short	(.L_31 - .L_30)
	.align		4
.L_30:
        /*00b8*/ 	.word	index@(_Z5test7Pi)
        /*00bc*/ 	.word	0x00000000


	//----- nvinfo : EIATTR_REGCOUNT
	.align		4
.L_31:
        /*00c0*/ 	.byte	0x04, 0x2f
        /*00c2*/ 	.short	(.L_33 - .L_32)
	.align		4
.L_32:
        /*00c4*/ 	.word	index@(_Z5test8Pi)
        /*00c8*/ 	.word	0x0000000a


	//----- nvinfo : EIATTR_FRAME_SIZE
	.align		4
.L_33:
        /*00cc*/ 	.byte	0x04, 0x11
        /*00ce*/ 	.short	(.L_35 - .L_34)
	.align		4
.L_34:
        /*00d0*/ 	.word	index@(_Z5test8Pi)
        /*00d4*/ 	.word	0x00000000


	//----- nvinfo : EIATTR_REGCOUNT
	.align		4
.L_35:
        /*00d8*/ 	.byte	0x04, 0x2f
        /*00da*/ 	.short	(.L_37 - .L_36)
	.align		4
.L_36:
        /*00dc*/ 	.word	index@(_Z5test9Pi)
        /*00e0*/ 	.word	0x00000008


	//----- nvinfo : EIATTR_FRAME_SIZE
	.align		4
.L_37:
        /*00e4*/ 	.byte	0x04, 0x11
        /*00e6*/ 	.short	(.L_39 - .L_38)
	.align		4
.L_38:
        /*00e8*/ 	.word	index@(_Z5test9Pi)
        /*00ec*/ 	.word	0x00000000


	//----- nvinfo : EIATTR_REGCOUNT
	.align		4
.L_39:
        /*00f0*/ 	.byte	0x04, 0x2f
        /*00f2*/ 	.short	(.L_41 - .L_40)
	.align		4
.L_40:
        /*00f4*/ 	.word	index@(_Z6test10Pi)
        /*00f8*/ 	.word	0x0000000c


	//----- nvinfo : EIATTR_FRAME_SIZE
	.align		4
.L_41:
        /*00fc*/ 	.byte	0x04, 0x11
        /*00fe*/ 	.short	(.L_43 - .L_42)
	.align		4
.L_42:
        /*0100*/ 	.word	index@(_Z6test10Pi)
        /*0104*/ 	.word	0x00000000


	//----- nvinfo : EIATTR_REGCOUNT
	.align		4
.L_43:
        /*0108*/ 	.byte	0x04, 0x2f
        /*010a*/ 	.short	(.L_45 - .L_44)
	.align		4
.L_44:
        /*010c*/ 	.word	index@(_Z6test11PiS_)
        /*0110*/ 	.word	0x0000000e


	//----- nvinfo : EIATTR_FRAME_SIZE
	.align		4
.L_45:
        /*0114*/ 	.byte	0x04, 0x11
        /*0116*/ 	.short	(.L_47 - .L_46)
	.align		4
.L_46:
        /*0118*/ 	.word	index@(_Z6test11PiS_)
        /*011c*/ 	.word	0x00000000


	//----- nvinfo : EIATTR_MIN_STACK_SIZE
	.align		4
.L_47:
        /*0120*/ 	.byte	0x04, 0x12
        /*0122*/ 	.short	(.L_49 - .L_48)
	.align		4
.L_48:
        /*0124*/ 	.word	index@(_Z6test11PiS_)
        /*0128*/ 	.word	0x00000000


	//----- nvinfo : EIATTR_MIN_STACK_SIZE
	.align		4
.L_49:
        /*012c*/ 	.byte	0x04, 0x12
        /*012e*/ 	.short	(.L_51 - .L_50)
	.align		4
.L_50:
        /*0130*/ 	.word	index@(_Z6test10Pi)
        /*0134*/ 	.word	0x00000000


	//----- nvinfo : EIATTR_MIN_STACK_SIZE
	.align		4
.L_51:
        /*0138*/ 	.byte	0x04, 0x12
        /*013a*/ 	.short	(.L_53 - .L_52)
	.align		4
.L_52:
        /*013c*/ 	.word	index@(_Z5test9Pi)
        /*0140*/ 	.word	0x00000000


	//----- nvinfo : EIATTR_MIN_STACK_SIZE
	.align		4
.L_53:
        /*0144*/ 	.byte	0x04, 0x12
        /*0146*/ 	.short	(.L_55 - .L_54)
	.align		4
.L_54:
        /*0148*/ 	.word	index@(_Z5test8Pi)
        /*014c*/ 	.word	0x00000000


	//----- nvinfo : EIATTR_MIN_STACK_SIZE
	.align		4
.L_55:
        /*0150*/ 	.byte	0x04, 0x12
        /*0152*/ 	.short	(.L_57 - .L_56)
	.align		4
.L_56:
        /*0154*/ 	.word	index@(_Z5test7Pi)
        /*0158*/ 	.word	0x00000000


	//----- nvinfo : EIATTR_MIN_STACK_SIZE
	.align		4
.L_57:
        /*015c*/ 	.byte	0x04, 0x12
        /*015e*/ 	.short	(.L_59 - .L_58)
	.align		4
.L_58:
        /*0160*/ 	.word	index@(_Z5test6Pi)
        /*0164*/ 	.word	0x00000000


	//----- nvinfo : EIATTR_MIN_STACK_SIZE
	.align		4
.L_59:
        /*0168*/ 	.byte	0x04, 0x12
        /*016a*/ 	.short	(.L_61 - .L_60)
	.align		4
.L_60:
        /*016c*/ 	.word	index@(_Z5test5Pi)
        /*0170*/ 	.word	0x00000000


	//----- nvinfo : EIATTR_MIN_STACK_SIZE
	.align		4
.L_61:
        /*0174*/ 	.byte	0x04, 0x12
        /*0176*/ 	.short	(.L_63 - .L_62)
	.align		4
.L_62:
        /*0178*/ 	.word	index@(_Z5test4Pi)
        /*017c*/ 	.word	0x00000000


	//----- nvinfo : EIATTR_MIN_STACK_SIZE
	.align		4
.L_63:
        /*0180*/ 	.byte	0x04, 0x12
        /*0182*/ 	.short	(.L_65 - .L_64)
	.align		4
.L_64:
        /*0184*/ 	.word	index@(_Z5test3Pi)
        /*0188*/ 	.word	0x00000000


	//----- nvinfo : EIATTR_MIN_STACK_SIZE
	.align		4
.L_65:
        /*018c*/ 	.byte	0x04, 0x12
        /*018e*/ 	.short	(.L_67 - .L_66)
	.align		4
.L_66:
        /*0190*/ 	.word	index@(_Z5test2Pi)
        /*0194*/ 	.word	0x00000000


	//----- nvinfo : EIATTR_MIN_STACK_SIZE
	.align		4
.L_67:
        /*0198*/ 	.byte	0x04, 0x12
        /*019a*/ 	.short	(.L_69 - .L_68)
	.align		4
.L_68:
        /*019c*/ 	.word	index@(_Z5test1Pi)
        /*01a0*/ 	.word	0x00000000


	//----- nvinfo : EIATTR_MIN_STACK_SIZE
	.align		4
.L_69:
        /*01a4*/ 	.byte	0x04, 0x12
        /*01a6*/ 	.short	(.L_71 - .L_70)
	.align		4
.L_70:
        /*01a8*/ 	.word	index@(_Z5test0Pi)
        /*01ac*/ 	.word	0x00000000
.L_71:


//--------------------- .nv.compat                --------------------------
	.section	.nv.compat,"",@"SHT_CUDA_COMPAT_INFO"
	.align	4
        /*0000*/ 	.byte	0x02, 0x09, 0x00, 0x00, 0x02, 0x02, 0x01, 0x00, 0x02, 0x05, 0x05, 0x00, 0x03, 0x07, 0x01, 0x01
        /*0010*/ 	.byte	0x02, 0x03, 0x00, 0x00, 0x02, 0x06, 0x01, 0x00, 0x04, 0x0b, 0x08, 0x00, 0x09, 0x00, 0x00, 0x00
        /*0020*/ 	.byte	0x00, 0x00, 0x00, 0x00


//--------------------- .nv.info._Z6test11PiS_    --------------------------
	.section	.nv.info._Z6test11PiS_,"",@"SHT_CUDA_INFO"
	.sectionflags	@""
	.align	4


	//----- nvinfo : EIATTR_CUDA_API_VERSION
	.align		4
        /*0000*/ 	.byte	0x04, 0x37
        /*0002*/ 	.short	(.L_73 - .L_72)
.L_72:
        /*0004*/ 	.word	0x00000082


	//----- nvinfo : EIATTR_KPARAM_INFO
	.align		4
.L_73:
        /*0008*/ 	.byte	0x04, 0x17
        /*000a*/ 	.short	(.L_75 - .L_74)
.L_74:
        /*000c*/ 	.word	0x00000000
        /*0010*/ 	.short	0x0001
        /*0012*/ 	.short	0x0008
        /*0014*/ 	.byte	0x00, 0xf5, 0x21, 0x00


	//----- nvinfo : EIATTR_KPARAM_INFO
	.align		4
.L_75:
        /*0018*/ 	.byte	0x04, 0x17
        /*001a*/ 	.short	(.L_77 - .L_76)
.L_76:
        /*001c*/ 	.word	0x00000000
        /*0020*/ 	.short	0x0000
        /*0022*/ 	.short	0x0000
        /*0024*/ 	.byte	0x00, 0xf5, 0x21, 0x00


	//----- nvinfo : EIATTR_SPARSE_MMA_MASK
	.align		4
.L_77:
        /*0028*/ 	.byte	0x03, 0x50
        /*002a*/ 	.short	0x0000


	//----- nvinfo : EIATTR_MAXREG_COUNT
	.align		4
        /*002c*/ 	.byte	0x03, 0x1b
        /*002e*/ 	.short	0x00ff


	//----- nvinfo : EIATTR_NUM_BARRIERS
	.align		4
        /*0030*/ 	.byte	0x02, 0x4c
        /*0032*/ 	.byte	0x01
	.zero		1


	//----- nvinfo : EIATTR_MERCURY_ISA_VERSION
	.align		4
        /*0034*/ 	.byte	0x03, 0x5f
        /*0036*/ 	.short	0x0101


	//----- nvinfo : EIATTR_VRC_CTA_INIT_COUNT
	.align		4
        /*0038*/ 	.byte	0x02, 0x4a
	.zero		1
	.zero		1


	//----- nvinfo : EIATTR_EXIT_INSTR_OFFSETS
	.align		4
        /*003c*/ 	.byte	0x04, 0x1c
        /*003e*/ 	.short	(.L_79 - .L_78)


	//   ....[0]....
.L_78:
        /*0040*/ 	.word	0x000000f0


	//----- nvinfo : EIATTR_CBANK_PARAM_SIZE
	.align		4
.L_79:
        /*0044*/ 	.byte	0x03, 0x19
        /*0046*/ 	.short	0x0010


	//----- nvinfo : EIATTR_PARAM_CBANK
	.align		4
        /*0048*/ 	.byte	0x04, 0x0a
        /*004a*/ 	.short	(.L_81 - .L_80)
	.align		4
.L_80:
        /*004c*/ 	.word	index@(.nv.constant0._Z6test11PiS_)
        /*0050*/ 	.short	0x0380
        /*0052*/ 	.short	0x0010


	//----- nvinfo : EIATTR_SW_WAR
	.align		4
.L_81:
        /*0054*/ 	.byte	0x04, 0x36
        /*0056*/ 	.short	(.L_83 - .L_82)
.L_82:
        /*0058*/ 	.word	0x00000008
.L_83:


//--------------------- .nv.info._Z6test10Pi      --------------------------
	.section	.nv.info._Z6test10Pi,"",@"SHT_CUDA_INFO"
	.sectionflags	@""
	.align	4


	//----- nvinfo : EIATTR_CUDA_API_VERSION
	.align		4
        /*0000*/ 	.byte	0x04, 0x37
        /*0002*/ 	.short	(.L_85 - .L_84)
.L_84:
        /*0004*/ 	.word	0x00000082


	//----- nvinfo : EIATTR_KPARAM_INFO
	.align		4
.L_85:
        /*0008*/ 	.byte	0x04, 0x17
        /*000a*/ 	.short	(.L_87 - .L_86)
.L_86:
        /*000c*/ 	.word	0x00000000
        /*0010*/ 	.short	0x0000
        /*0012*/ 	.short	0x0000
        /*0014*/ 	.byte	0x00, 0xf5, 0x21, 0x00


	//----- nvinfo : EIATTR_SPARSE_MMA_MASK
	.align		4
.L_87:
        /*0018*/ 	.byte	0x03, 0x50
        /*001a*/ 	.short	0x0000


	//----- nvinfo : EIATTR_MAXREG_COUNT
	.align		4
        /*001c*/ 	.byte	0x03, 0x1b
        /*001e*/ 	.short	0x00ff


	//----- nvinfo : EIATTR_NUM_BARRIERS
	.align		4
        /*0020*/ 	.byte	0x02, 0x4c
        /*0022*/ 	.byte	0x01
	.zero		1


	//----- nvinfo : EIATTR_MERCURY_ISA_VERSION
	.align		4
        /*0024*/ 	.byte	0x03, 0x5f
        /*0026*/ 	.short	0x0101


	//----- nvinfo : EIATTR_VRC_CTA_INIT_COUNT
	.align		4
        /*0028*/ 	.byte	0x02, 0x4a
	.zero		1
	.zero		1


	//----- nvinfo : EIATTR_EXIT_INSTR_OFFSETS
	.align		4
        /*002c*/ 	.byte	0x04, 0x1c
        /*002e*/ 	.short	(.L_89 - .L_88)


	//   ....[0]....
.L_88:
        /*0030*/ 	.word	0x000000b0


	//----- nvinfo : EIATTR_CBANK_PARAM_SIZE
	.align		4
.L_89:
        /*0034*/ 	.byte	0x03, 0x19
        /*0036*/ 	.short	0x0008


	//----- nvinfo : EIATTR_PARAM_CBANK
	.align		4
        /*0038*/ 	.byte	0x04, 0x0a
        /*003a*/ 	.short	(.L_91 - .L_90)
	.align		4
.L_90:
        /*003c*/ 	.word	index@(.nv.constant0._Z6test10Pi)
        /*0040*/ 	.short	0x0380
        /*0042*/ 	.short	0x0008


	//----- nvinfo : EIATTR_SW_WAR
	.align		4
.L_91:
        /*0044*/ 	.byte	0x04, 0x36
        /*0046*/ 	.short	(.L_93 - .L_92)
.L_92:
        /*0048*/ 	.word	0x00000008
.L_93:


//--------------------- .nv.info._Z5test9Pi       --------------------------
	.section	.nv.info._Z5test9Pi,"",@"SHT_CUDA_INFO"
	.sectionflags	@""
	.align	4


	//----- nvinfo : EIATTR_CUDA_API_VERSION
	.align		4
        /*0000*/ 	.byte	0x04, 0x37
        /*0002*/ 	.short	(.L_95 - .L_94)
.L_94:
        /*0004*/ 	.word	0x00000082


	//----- nvinfo : EIATTR_KPARAM_INFO
	.align		4
.L_95:
        /*0008*/ 	.byte	0x04, 0x17
        /*000a*/ 	.short	(.L_97 - .L_96)
.L_96:
        /*000c*/ 	.word	0x00000000
        /*0010*/ 	.short	0x0000
        /*0012*/ 	.short	0x0000
        /*0014*/ 	.byte	0x00, 0xf5, 0x21, 0x00


	//----- nvinfo : EIATTR_SPARSE_MMA_MASK
	.align		4
.L_97:
        /*0018*/ 	.byte	0x03, 0x50
        /*001a*/ 	.short	0x0000


	//----- nvinfo : EIATTR_MAXREG_COUNT
	.align		4
        /*001c*/ 	.byte	0x03, 0x1b
        /*001e*/ 	.short	0x00ff


	//----- nvinfo : EIATTR_NUM_BARRIERS
	.align		4
        /*0020*/ 	.byte	0x02, 0x4c
        /*0022*/ 	.byte	0x01
	.zero		1


	//----- nvinfo : EIATTR_MERCURY_ISA_VERSION
	.align		4
        /*0024*/ 	.byte	0x03, 0x5f
        /*0026*/ 	.short	0x0101


	//----- nvinfo : EIATTR_VRC_CTA_INIT_COUNT
	.align		4
        /*0028*/ 	.byte	0x02, 0x4a
	.zero		1
	.zero		1


	//----- nvinfo : EIATTR_EXIT_INSTR_OFFSETS
	.align		4
        /*002c*/ 	.byte	0x04, 0x1c
        /*002e*/ 	.short	(.L_99 - .L_98)


	//   ....[0]....
.L_98:
        /*0030*/ 	.word	0x00000070


	//----- nvinfo : EIATTR_CBANK_PARAM_SIZE
	.align		4
.L_99:
        /*0034*/ 	.byte	0x03, 0x19
        /*0036*/ 	.short	0x0008


	//----- nvinfo : EIATTR_PARAM_CBANK
	.align		4
        /*0038*/ 	.byte	0x04, 0x0a
        /*003a*/ 	.short	(.L_101 - .L_100)
	.align		4
.L_100:
        /*003c*/ 	.word	index@(.nv.constant0._Z5test9Pi)
        /*0040*/ 	.short	0x0380
        /*0042*/ 	.short	0x0008


	//----- nvinfo : EIATTR_SW_WAR
	.align		4
.L_101:
        /*0044*/ 	.byte	0x04, 0x36
        /*0046*/ 	.short	(.L_103 - .L_102)
.L_102:
        /*0048*/ 	.word	0x00000008
.L_103:


//--------------------- .nv.info._Z5test8Pi       --------------------------
	.section	.nv.info._Z5test8Pi,"",@"SHT_CUDA_INFO"
	.sectionflags	@""
	.align	4


	//----- nvinfo : EIATTR_CUDA_API_VERSION
	.align		4
        /*0000*/ 	.byte	0x04, 0x37
        /*0002*/ 	.short	(.L_105 - .L_104)
.L_104:
        /*0004*/ 	.word	0x00000082


	//----- nvinfo : EIATTR_KPARAM_INFO
	.align		4
.L_105:
        /*0008*/ 	.byte	0x04, 0x17
        /*000a*/ 	.short	(.L_107 - .L_106)
.L_106:
        /*000c*/ 	.word	0x00000000
        /*0010*/ 	.short	0x0000
        /*0012*/ 	.short	0x0000
        /*0014*/ 	.byte	0x00, 0xf5, 0x21, 0x00


	//----- nvinfo : EIATTR_SPARSE_MMA_MASK
	.align		4
.L_107:
        /*0018*/ 	.byte	0x03, 0x50
        /*001a*/ 	.short	0x0000


	//----- nvinfo : EIATTR_MAXREG_COUNT
	.align		4
        /*001c*/ 	.byte	0x03, 0x1b
        /*001e*/ 	.short	0x00ff


	//----- nvinfo : EIATTR_NUM_BARRIERS
	.align		4
        /*0020*/ 	.byte	0x02, 0x4c
        /*0022*/ 	.byte	0x01
	.zero		1


	//----- nvinfo : EIATTR_MERCURY_ISA_VERSION
	.align		4
        /*0024*/ 	.byte	0x03, 0x5f
        /*0026*/ 	.short	0x0101


	//----- nvinfo : EIATTR_VRC_CTA_INIT_COUNT
	.align		4
        /*0028*/ 	.byte	0x02, 0x4a
	.zero		1
	.zero		1


	//----- nvinfo : EIATTR_EXIT_INSTR_OFFSETS
	.align		4
        /*002c*/ 	.byte	0x04, 0x1c
        /*002e*/ 	.short	(.L_109 - .L_108)


	//   ....[0]....
.L_108:
        /*0030*/ 	.word	0x00000080


	//----- nvinfo : EIATTR_CBANK_PARAM_SIZE
	.align		4
.L_109:
        /*0034*/ 	.byte	0x03, 0x19
        /*0036*/ 	.short	0x0008


	//----- nvinfo : EIATTR_PARAM_CBANK
	.align		4
        /*0038*/ 	.byte	0x04, 0x0a
        /*003a*/ 	.short	(.L_111 - .L_110)
	.align		4
.L_110:
        /*003c*/ 	.word	index@(.nv.constant0._Z5test8Pi)
        /*0040*/ 	.short	0x0380
        /*0042*/ 	.short	0x0008


	//----- nvinfo : EIATTR_SW_WAR
	.align		4
.L_111:
        /*0044*/ 	.byte	0x04, 0x36
        /*0046*/ 	.short	(.L_113 - .L_112)
.L_112:
        /*0048*/ 	.word	0x00000008
.L_113:


//--------------------- .nv.info._Z5test7Pi       --------------------------
	.section	.nv.info._Z5test7Pi,"",@"SHT_CUDA_INFO"
	.sectionflags	@""
	.align	4


	//----- nvinfo : EIATTR_CUDA_API_VERSION
	.align		4
        /*0000*/ 	.byte	0x04, 0x37
        /*0002*/ 	.short	(.L_115 - .L_114)
.L_114:
        /*0004*/ 	.word	0x00000082


	//----- nvinfo : EIATTR_KPARAM_INFO
	.align		4
.L_115:
        /*0008*/ 	.byte	0x04, 0x17
        /*000a*/ 	.short	(.L_117 - .L_116)
.L_116:
        /*000c*/ 	.word	0x00000000
        /*0010*/ 	.short	0x0000
        /*0012*/ 	.short	0x0000
        /*0014*/ 	.byte	0x00, 0xf5, 0x21, 0x00


	//----- nvinfo : EIATTR_SPARSE_MMA_MASK
	.align		4
.L_117:
        /*0018*/ 	.byte	0x03, 0x50
        /*001a*/ 	.short	0x0000


	//----- nvinfo : EIATTR_MAXREG_COUNT
	.align		4
        /*001c*/ 	.byte	0x03, 0x1b
        /*001e*/ 	.short	0x00ff


	//----- nvinfo : EIATTR_NUM_BARRIERS
	.align		4
        /*0020*/ 	.byte	0x02, 0x4c
        /*0022*/ 	.byte	0x01
	.zero		1


	//----- nvinfo : EIATTR_MERCURY_ISA_VERSION
	.align		4
        /*0024*/ 	.byte	0x03, 0x5f
        /*0026*/ 	.short	0x0101


	//----- nvinfo : EIATTR_VRC_CTA_INIT_COUNT
	.align		4
        /*0028*/ 	.byte	0x02, 0x4a
	.zero		1
	.zero		1


	//----- nvinfo : EIATTR_EXIT_INSTR_OFFSETS
	.align		4
        /*002c*/ 	.byte	0x04, 0x1c
        /*002e*/ 	.short	(.L_119 - .L_118)


	//   ....[0]....
.L_118:
        /*0030*/ 	.word	0x00000020


	//----- nvinfo : EIATTR_CBANK_PARAM_SIZE
	.align		4
.L_119:
        /*0034*/ 	.byte	0x03, 0x19
        /*0036*/ 	.short	0x0008


	//----- nvinfo : EIATTR_PARAM_CBANK
	.align		4
        /*0038*/ 	.byte	0x04, 0x0a
        /*003a*/ 	.short	(.L_121 - .L_120)
	.align		4
.L_120:
        /*003c*/ 	.word	index@(.nv.constant0._Z5test7Pi)
        /*0040*/ 	.short	0x0380
        /*0042*/ 	.short	0x0008


	//----- nvinfo : EIATTR_SW_WAR
	.align		4
.L_121:
        /*0044*/ 	.byte	0x04, 0x36
        /*0046*/ 	.short	(.L_123 - .L_122)
.L_122:
        /*0048*/ 	.word	0x00000008
.L_123:


//--------------------- .nv.info._Z5test6Pi       --------------------------
	.section	.nv.info._Z5test6Pi,"",@"SHT_CUDA_INFO"
	.sectionflags	@""
	.align	4


	//----- nvinfo : EIATTR_CUDA_API_VERSION
	.align		4
        /*0000*/ 	.byte	0x04, 0x37
        /*0002*/ 	.short	(.L_125 - .L_124)
.L_124:
        /*0004*/ 	.word	0x00000082


	//----- nvinfo : EIATTR_KPARAM_INFO
	.align		4
.L_125:
        /*0008*/ 	.byte	0x04, 0x17
        /*000a*/ 	.short	(.L_127 - .L_126)
.L_126:
        /*000c*/ 	.word	0x00000000
        /*0010*/ 	.short	0x0000
        /*0012*/ 	.short	0x0000
        /*0014*/ 	.byte	0x00, 0xf5, 0x21, 0x00


	//----- nvinfo : EIATTR_SPARSE_MMA_MASK
	.align		4
.L_127:
        /*0018*/ 	.byte	0x03, 0x50
        /*001a*/ 	.short	0x0000


	//----- nvinfo : EIATTR_MAXREG_COUNT
	.align		4
        /*001c*/ 	.byte	0x03, 0x1b
        /*001e*/ 	.short	0x00ff


	//----- nvinfo : EIATTR_NUM_BARRIERS
	.align		4
        /*0020*/ 	.byte	0x02, 0x4c
        /*0022*/ 	.byte	0x01
	.zero		1


	//----- nvinfo : EIATTR_MERCURY_ISA_VERSION
	.align		4
        /*0024*/ 	.byte	0x03, 0x5f
        /*0026*/ 	.short	0x0101


	//----- nvinfo : EIATTR_VRC_CTA_INIT_COUNT
	.align		4
        /*0028*/ 	.byte	0x02, 0x4a
	.zero		1
	.zero		1


	//----- nvinfo : EIATTR_EXIT_INSTR_OFFSETS
	.align		4
        /*002c*/ 	.byte	0x04, 0x1c
        /*002e*/ 	.short	(.L_129 - .L_128)


	//   ....[0]....
.L_128:
        /*0030*/ 	.word	0x000000a0


	//----- nvinfo : EIATTR_CBANK_PARAM_SIZE
	.align		4
.L_129:
        /*0034*/ 	.byte	0x03, 0x19
        /*0036*/ 	.short	0x0008


	//----- nvinfo : EIATTR_PARAM_CBANK
	.align		4
        /*0038*/ 	.byte	0x04, 0x0a
        /*003a*/ 	.short	(.L_131 - .L_130)
	.align		4
.L_130:
        /*003c*/ 	.word	index@(.nv.constant0._Z5test6Pi)
        /*0040*/ 	.short	0x0380
        /*0042*/ 	.short	0x0008


	//----- nvinfo : EIATTR_SW_WAR
	.align		4
.L_131:
        /*0044*/ 	.byte	0x04, 0x36
        /*0046*/ 	.short	(.L_133 - .L_132)
.L_132:
        /*0048*/ 	.word	0x00000008
.L_133:


//--------------------- .nv.info._Z5test5Pi       --------------------------
	.section	.nv.info._Z5test5Pi,"",@"SHT_CUDA_INFO"
	.sectionflags	@""
	.align	4


	//----- nvinfo : EIATTR_CUDA_API_VERSION
	.align		4
        /*0000*/ 	.byte	0x04, 0x37
        /*0002*/ 	.short	(.L_135 - .L_134)
.L_134:
        /*0004*/ 	.word	0x00000082


	//----- nvinfo : EIATTR_KPARAM_INFO
	.align		4
.L_135:
        /*0008*/ 	.byte	0x04, 0x17
        /*000a*/ 	.short	(.L_137 - .L_136)
.L_136:
        /*000c*/ 	.word	0x00000000
        /*0010*/ 	.short	0x0000
        /*0012*/ 	.short	0x0000
        /*0014*/ 	.byte	0x00, 0xf5, 0x21, 0x00


	//----- nvinfo : EIATTR_SPARSE_MMA_MASK
	.align		4
.L_137:
        /*0018*/ 	.byte	0x03, 0x50
        /*001a*/ 	.short	0x0000


	//----- nvinfo : EIATTR_MAXREG_COUNT
	.align		4
        /*001c*/ 	.byte	0x03, 0x1b
        /*001e*/ 	.short	0x00ff


	//----- nvinfo : EIATTR_NUM_BARRIERS
	.align		4
        /*0020*/ 	.byte	0x02, 0x4c
        /*0022*/ 	.byte	0x01
	.zero		1


	//----- nvinfo : EIATTR_MERCURY_ISA_VERSION
	.align		4
        /*0024*/ 	.byte	0x03, 0x5f
        /*0026*/ 	.short	0x0101


	//----- nvinfo : EIATTR_VRC_CTA_INIT_COUNT
	.align		4
        /*0028*/ 	.byte	0x02, 0x4a
	.zero		1
	.zero		1


	//----- nvinfo : EIATTR_EXIT_INSTR_OFFSETS
	.align		4
        /*002c*/ 	.byte	0x04, 0x1c
        /*002e*/ 	.short	(.L_139 - .L_138)


	//   ....[0]....
.L_138:
        /*0030*/ 	.word	0x00000070


	//----- nvinfo : EIATTR_CBANK_PARAM_SIZE
	.align		4
.L_139:
        /*0034*/ 	.byte	0x03, 0x19
        /*0036*/ 	.short	0x0008


	//----- nvinfo : EIATTR_PARAM_CBANK
	.align		4
        /*0038*/ 	.byte	0x04, 0x0a
        /*003a*/ 	.short	(.L_141 - .L_140)
	.align		4
.L_140:
        /*003c*/ 	.word	index@(.nv.constant0._Z5test5Pi)
        /*0040*/ 	.short	0x0380
        /*0042*/ 	.short	0x0008


	//----- nvinfo : EIATTR_SW_WAR
	.align		4
.L_141:
        /*0044*/ 	.byte	0x04, 0x36
        /*0046*/ 	.short	(.L_143 - .L_142)
.L_142:
        /*0048*/ 	.word	0x00000008
.L_143:


//--------------------- .nv.info._Z5test4Pi       --------------------------
	.section	.nv.info._Z5test4Pi,"",@"SHT_CUDA_INFO"
	.sectionflags	@""
	.align	4


	//----- nvinfo : EIATTR_CUDA_API_VERSION
	.align		4
        /*0000*/ 	.byte	0x04, 0x37
        /*0002*/ 	.short	(.L_145 - .L_144)
.L_144:
        /*0004*/ 	.word	0x00000082


	//----- nvinfo : EIATTR_KPARAM_INFO
	.align		4
.L_145:
        /*0008*/ 	.byte	0x04, 0x17
        /*000a*/ 	.short	(.L_147 - .L_146)
.L_146:
        /*000c*/ 	.word	0x00000000
        /*0010*/ 	.short	0x0000
        /*0012*/ 	.short	0x0000
        /*0014*/ 	.byte	0x00, 0xf5, 0x21, 0x00


	//----- nvinfo : EIATTR_SPARSE_MMA_MASK
	.align		4
.L_147:
        /*0018*/ 	.byte	0x03, 0x50
        /*001a*/ 	.short	0x0000


	//----- nvinfo : EIATTR_MAXREG_COUNT
	.align		4
        /*001c*/ 	.byte	0x03, 0x1b
        /*001e*/ 	.short	0x00ff


	//----- nvinfo : EIATTR_NUM_BARRIERS
	.align		4
        /*0020*/ 	.byte	0x02, 0x4c
        /*0022*/ 	.byte	0x01
	.zero		1


	//----- nvinfo : EIATTR_MERCURY_ISA_VERSION
	.align		4
        /*0024*/ 	.byte	0x03, 0x5f
        /*0026*/ 	.short	0x0101


	//----- nvinfo : EIATTR_VRC_CTA_INIT_COUNT
	.align		4
        /*0028*/ 	.byte	0x02, 0x4a
	.zero		1
	.zero		1


	//----- nvinfo : EIATTR_EXIT_INSTR_OFFSETS
	.align		4
        /*002c*/ 	.byte	0x04, 0x1c
        /*002e*/ 	.short	(.L_149 - .L_148)


	//   ....[0]....
.L_148:
        /*0030*/ 	.word	0x00000070


	//----- nvinfo : EIATTR_CBANK_PARAM_SIZE
	.align		4
.L_149:
        /*0034*/ 	.byte	0x03, 0x19
        /*0036*/ 	.short	0x0008


	//----- nvinfo : EIATTR_PARAM_CBANK
	.align		4
        /*0038*/ 	.byte	0x04, 0x0a
        /*003a*/ 	.short	(.L_151 - .L_150)
	.align		4
.L_150:
        /*003c*/ 	.word	index@(.nv.constant0._Z5test4Pi)
        /*0040*/ 	.short	0x0380
        /*0042*/ 	.short	0x0008


	//----- nvinfo : EIATTR_SW_WAR
	.align		4
.L_151:
        /*0044*/ 	.byte	0x04, 0x36
        /*0046*/ 	.short	(.L_153 - .L_152)
.L_152:
        /*0048*/ 	.word	0x00000008
.L_153:


//--------------------- .nv.info._Z5test3Pi       --------------------------
	.section	.nv.info._Z5test3Pi,"",@"SHT_CUDA_INFO"
	.sectionflags	@""
	.align	4


	//----- nvinfo : EIATTR_CUDA_API_VERSION
	.align		4
        /*0000*/ 	.byte	0x04, 0x37
        /*0002*/ 	.short	(.L_155 - .L_154)
.L_154:
        /*0004*/ 	.word	0x00000082


	//----- nvinfo : EIATTR_KPARAM_INFO
	.align		4
.L_155:
        /*0008*/ 	.byte	0x04, 0x17
        /*000a*/ 	.short	(.L_157 - .L_156)
.L_156:
        /*000c*/ 	.word	0x00000000
        /*0010*/ 	.short	0x0000
        /*0012*/ 	.short	0x0000
        /*0014*/ 	.byte	0x00, 0xf5, 0x21, 0x00


	//----- nvinfo : EIATTR_SPARSE_MMA_MASK
	.align		4
.L_157:
        /*0018*/ 	.byte	0x03, 0x50
        /*001a*/ 	.short	0x0000


	//----- nvinfo : EIATTR_MAXREG_COUNT
	.align		4
        /*001c*/ 	.byte	0x03, 0x1b
        /*001e*/ 	.short	0x00ff


	//----- nvinfo : EIATTR_NUM_BARRIERS
	.align		4
        /*0020*/ 	.byte	0x02, 0x4c
        /*0022*/ 	.byte	0x01
	.zero		1


	//----- nvinfo : EIATTR_MERCURY_ISA_VERSION
	.align		4
        /*0024*/ 	.byte	0x03, 0x5f
        /*0026*/ 	.short	0x0101


	//----- nvinfo : EIATTR_VRC_CTA_INIT_COUNT
	.align		4
        /*0028*/ 	.byte	0x02, 0x4a
	.zero		1
	.zero		1


	//----- nvinfo : EIATTR_EXIT_INSTR_OFFSETS
	.align		4
        /*002c*/ 	.byte	0x04, 0x1c
        /*002e*/ 	.short	(.L_159 - .L_158)


	//   ....[0]....
.L_158:
        /*0030*/ 	.word	0x00000020


	//----- nvinfo : EIATTR_CBANK_PARAM_SIZE
	.align		4
.L_159:
        /*0034*/ 	.byte	0x03, 0x19
        /*0036*/ 	.short	0x0008


	//----- nvinfo : EIATTR_PARAM_CBANK
	.align		4
        /*0038*/ 	.byte	0x04, 0x0a
        /*003a*/ 	.short	(.L_161 - .L_160)
	.align		4
.L_160:
        /*003c*/ 	.word	index@(.nv.constant0._Z5test3Pi)
        /*0040*/ 	.short	0x0380
        /*0042*/ 	.short	0x0008


	//----- nvinfo : EIATTR_SW_WAR
	.align		4
.L_161:
        /*0044*/ 	.byte	0x04, 0x36
        /*0046*/ 	.short	(.L_163 - .L_162)
.L_162:
        /*0048*/ 	.word	0x00000008
.L_163:


//--------------------- .nv.info._Z5test2Pi       --------------------------
	.section	.nv.info._Z5test2Pi,"",@"SHT_CUDA_INFO"
	.sectionflags	@""
	.align	4


	//----- nvinfo : EIATTR_CUDA_API_VERSION
	.align		4
        /*0000*/ 	.byte	0x04, 0x37
        /*0002*/ 	.short	(.L_165 - .L_164)
.L_164:
        /*0004*/ 	.word	0x00000082


	//----- nvinfo : EIATTR_KPARAM_INFO
	.align		4
.L_165:
        /*0008*/ 	.byte	0x04, 0x17
        /*000a*/ 	.short	(.L_167 - .L_166)
.L_166:
        /*000c*/ 	.word	0x00000000
        /*0010*/ 	.short	0x0000
        /*0012*/ 	.short	0x0000
        /*0014*/ 	.byte	0x00, 0xf5, 0x21, 0x00


	//----- nvinfo : EIATTR_SPARSE_MMA_MASK
	.align		4
.L_167:
        /*0018*/ 	.byte	0x03, 0x50
        /*001a*/ 	.short	0x0000


	//----- nvinfo : EIATTR_MAXREG_COUNT
	.align		4
        /*001c*/ 	.byte	0x03, 0x1b
        /*001e*/ 	.short	0x00ff


	//----- nvinfo : EIATTR_NUM_BARRIERS
	.align		4
        /*0020*/ 	.byte	0x02, 0x4c
        /*0022*/ 	.byte	0x01
	.zero		1


	//----- nvinfo : EIATTR_MERCURY_ISA_VERSION
	.align		4
        /*0024*/ 	.byte	0x03, 0x5f
        /*0026*/ 	.short	0x0101


	//----- nvinfo : EIATTR_VRC_CTA_INIT_COUNT
	.align		4
        /*0028*/ 	.byte	0x02, 0x4a
	.zero		1
	.zero		1


	//----- nvinfo : EIATTR_EXIT_INSTR_OFFSETS
	.align		4
        /*002c*/ 	.byte	0x04, 0x1c
        /*002e*/ 	.short	(.L_169 - .L_168)


	//   ....[0]....
.L_168:
        /*0030*/ 	.word	0x00000070


	//----- nvinfo : EIATTR_CBANK_PARAM_SIZE
	.align		4
.L_169:
        /*0034*/ 	.byte	0x03, 0x19
        /*0036*/ 	.short	0x0008


	//----- nvinfo : EIATTR_PARAM_CBANK
	.align		4
        /*0038*/ 	.byte	0x04, 0x0a
        /*003a*/ 	.short	(.L_171 - .L_170)
	.align		4
.L_170:
        /*003c*/ 	.word	index@(.nv.constant0._Z5test2Pi)
        /*0040*/ 	.short	0x0380
        /*0042*/ 	.short	0x0008


	//----- nvinfo : EIATTR_SW_WAR
	.align		4
.L_171:
        /*0044*/ 	.byte	0x04, 0x36
        /*0046*/ 	.short	(.L_173 - .L_172)
.L_172:
        /*0048*/ 	.word	0x00000008
.L_173:


//--------------------- .nv.info._Z5test1Pi       --------------------------
	.section	.nv.info._Z5test1Pi,"",@"SHT_CUDA_INFO"
	.sectionflags	@""
	.align	4


	//----- nvinfo : EIATTR_CUDA_API_VERSION
	.align		4
        /*0000*/ 	.byte	0x04, 0x37
        /*0002*/ 	.short	(.L_175 - .L_174)
.L_174:
        /*0004*/ 	.word	0x00000082


	//----- nvinfo : EIATTR_KPARAM_INFO
	.align		4
.L_175:
        /*0008*/ 	.byte	0x04, 0x17
        /*000a*/ 	.short	(.L_177 - .L_176)
.L_176:
        /*000c*/ 	.word	0x00000000
        /*0010*/ 	.short	0x0000
        /*0012*/ 	.short	0x0000
        /*0014*/ 	.byte	0x00, 0xf5, 0x21, 0x00


	//----- nvinfo : EIATTR_SPARSE_MMA_MASK
	.align		4
.L_177:
        /*0018*/ 	.byte	0x03, 0x50
        /*001a*/ 	.short	0x0000


	//----- nvinfo : EIATTR_MAXREG_COUNT
	.align		4
        /*001c*/ 	.byte	0x03, 0x1b
        /*001e*/ 	.short	0x00ff


	//----- nvinfo : EIATTR_NUM_BARRIERS
	.align		4
        /*0020*/ 	.byte	0x02, 0x4c
        /*0022*/ 	.byte	0x01
	.zero		1


	//----- nvinfo : EIATTR_MERCURY_ISA_VERSION
	.align		4
        /*0024*/ 	.byte	0x03, 0x5f
        /*0026*/ 	.short	0x0101


	//----- nvinfo : EIATTR_VRC_CTA_INIT_COUNT
	.align		4
        /*0028*/ 	.byte	0x02, 0x4a
	.zero		1
	.zero		1


	//----- nvinfo : EIATTR_EXIT_INSTR_OFFSETS
	.align		4
        /*002c*/ 	.byte	0x04, 0x1c
        /*002e*/ 	.short	(.L_179 - .L_178)


	//   ....[0]....
.L_178:
        /*0030*/ 	.word	0x00000070


	//----- nvinfo : EIATTR_CBANK_PARAM_SIZE
	.align		4
.L_179:
        /*0034*/ 	.byte	0x03, 0x19
        /*0036*/ 	.short	0x0008


	//----- nvinfo : EIATTR_PARAM_CBANK
	.align		4
        /*0038*/ 	.byte	0x04, 0x0a
        /*003a*/ 	.short	(.L_181 - .L_180)
	.align		4
.L_180:
        /*003c*/ 	.word	index@(.nv.constant0._Z5test1Pi)
        /*0040*/ 	.short	0x0380
        /*0042*/ 	.short	0x0008


	//----- nvinfo : EIATTR_SW_WAR
	.align		4
.L_181:
        /*0044*/ 	.byte	0x04, 0x36
        /*0046*/ 	.short	(.L_183 - .L_182)
.L_182:
        /*0048*/ 	.word	0x00000008
.L_183:


//--------------------- .nv.info._Z5test0Pi       --------------------------
	.section	.nv.info._Z5test0Pi,"",@"SHT_CUDA_INFO"
	.sectionflags	@""
	.align	4


	//----- nvinfo : EIATTR_CUDA_API_VERSION
	.align		4
        /*0000*/ 	.byte	0x04, 0x37
        /*0002*/ 	.short	(.L_185 - .L_184)
.L_184:
        /*0004*/ 	.word	0x00000082


	//----- nvinfo : EIATTR_KPARAM_INFO
	.align		4
.L_185:
        /*0008*/ 	.byte	0x04, 0x17
        /*000a*/ 	.short	(.L_187 - .L_186)
.L_186:
        /*000c*/ 	.word	0x00000000
        /*0010*/ 	.short	0x0000
        /*0012*/ 	.short	0x0000
        /*0014*/ 	.byte	0x00, 0xf5, 0x21, 0x00


	//----- nvinfo : EIATTR_SPARSE_MMA_MASK
	.align		4
.L_187:
        /*0018*/ 	.byte	0x03, 0x50
        /*001a*/ 	.short	0x0000


	//----- nvinfo : EIATTR_MAXREG_COUNT
	.align		4
        /*001c*/ 	.byte	0x03, 0x1b
        /*001e*/ 	.short	0x00ff


	//----- nvinfo : EIATTR_NUM_BARRIERS
	.align		4
        /*0020*/ 	.byte	0x02, 0x4c
        /*0022*/ 	.byte	0x01
	.zero		1


	//----- nvinfo : EIATTR_MERCURY_ISA_VERSION
	.align		4
        /*0024*/ 	.byte	0x03, 0x5f
        /*0026*/ 	.short	0x0101


	//----- nvinfo : EIATTR_VRC_CTA_INIT_COUNT
	.align		4
        /*0028*/ 	.byte	0x02, 0x4a
	.zero		1
	.zero		1


	//----- nvinfo : EIATTR_EXIT_INSTR_OFFSETS
	.align		4
        /*002c*/ 	.byte	0x04, 0x1c
        /*002e*/ 	.short	(.L_189 - .L_188)


	//   ....[0]....
.L_188:
        /*0030*/ 	.word	0x00000070


	//----- nvinfo : EIATTR_CBANK_PARAM_SIZE
	.align		4
.L_189:
        /*0034*/ 	.byte	0x03, 0x19
        /*0036*/ 	.short	0x0008


	//----- nvinfo : EIATTR_PARAM_CBANK
	.align		4
        /*0038*/ 	.byte	0x04, 0x0a
        /*003a*/ 	.short	(.L_191 - .L_190)
	.align		4
.L_190:
        /*003c*/ 	.word	index@(.nv.constant0._Z5test0Pi)
        /*0040*/ 	.short	0x0380
        /*0042*/ 	.short	0x0008


	//----- nvinfo : EIATTR_SW_WAR
	.align		4
.L_191:
        /*0044*/ 	.byte	0x04, 0x36
        /*0046*/ 	.short	(.L_193 - .L_192)
.L_192:
        /*0048*/ 	.word	0x00000008
.L_193:


//--------------------- .nv.callgraph             --------------------------
	.section	.nv.callgraph,"",@"SHT_CUDA_CALLGRAPH"
	.align	4
	.sectionentsize	8
	.align		4
        /*0000*/ 	.word	0x00000000
	.align		4
        /*0004*/ 	.word	0xffffffff
	.align		4
        /*0008*/ 	.word	0x00000000
	.align		4
        /*000c*/ 	.word	0xfffffffe
	.align		4
        /*0010*/ 	.word	0x00000000
	.align		4
        /*0014*/ 	.word	0xfffffffd
	.align		4
        /*0018*/ 	.word	0x00000000
	.align		4
        /*001c*/ 	.word	0xfffffffc


//--------------------- .text._Z6test11PiS_       --------------------------
	.section	.text._Z6test11PiS_,"ax",@progbits
	.align	128
        .global         _Z6test11PiS_
        .type           _Z6test11PiS_,@function
        .size           _Z6test11PiS_,(.L_x_12 - _Z6test11PiS_)
        .other          _Z6test11PiS_,@"STO_CUDA_ENTRY STV_DEFAULT"
_Z6test11PiS_:
.text._Z6test11PiS_:
[----:B------:R-:W-:Y:S01]  /*0000*/  LDC R1, c[0x0][0x37c] ;  /* 0x0000df00ff017b82 */ /* 0x000fe20000000800 */
[----:B------:R-:W0:Y:S07]  /*0010*/  S2R R11, SR_TID.X ;  /* 0x00000000000b7919 */ /* 0x000e2e0000002100 */
[----:B------:R-:W0:Y:S01]  /*0020*/  LDC.64 R2, c[0x0][0x380] ;  /* 0x0000e000ff027b82 */ /* 0x000e220000000a00 */
[----:B------:R-:W1:Y:S07]  /*0030*/  LDCU.64 UR4, c[0x0][0x358] ;  /* 0x00006b00ff0477ac */ /* 0x000e6e0008000a00 */
[----:B------:R-:W2:Y:S01]  /*0040*/  LDC.64 R4, c[0x0][0x388] ;  /* 0x0000e200ff047b82 */ /* 0x000ea20000000a00 */
[C---:B0-----:R-:W-:Y:S01]  /*0050*/  IMAD.WIDE.U32 R2, R11.reuse, 0x4, R2 ;  /* 0x000000040b027825 */ /* 0x041fe200078e0002 */
[----:B------:R-:W-:-:S03]  /*0060*/  IADD3 R7, PT, PT, R11, 0x1, RZ ;  /* 0x000000010b077810 */ /* 0x000fc60007ffe0ff */
[----:B--2---:R-:W-:Y:S01]  /*0070*/  IMAD.WIDE.U32 R4, R11, 0x4, R4 ;  /* 0x000000040b047825 */ /* 0x004fe200078e0004 */
[----:B-1----:R-:W-:Y:S04]  /*0080*/  STG.E desc[UR4][R2.64], R11 ;  /* 0x0000000b02007986 */ /* 0x002fe8000c101904 */
[----:B------:R-:W-:Y:S01]  /*0090*/  STG.E desc[UR4][R4.64], R7 ;  /* 0x0000000704007986 */ /* 0x000fe2000c101904 */
[----:B------:R-:W-:Y:S06]  /*00a0*/  BAR.SYNC.DEFER_BLOCKING 0x0 ;  /* 0x0000000000007b1d */ /* 0x000fec0000010000 */
[----:B------:R-:W2:Y:S02]  /*00b0*/  LDG.E R0, desc[UR4][R4.64] ;  /* 0x0000000404007981 */ /* 0x000ea4000c1e1900 */
[----:B------:R-:W-:Y:S01]  /*00c0*/  BAR.SYNC.DEFER_BLOCKING 0x0 ;  /* 0x0000000000007b1d */ /* 0x000fe20000010000 */
[----:B--2---:R-:W-:-:S05]  /*00d0*/  SHF.L.U32 R9, R0, 0x1, RZ ;  /* 0x0000000100097819 */ /* 0x004fca00000006ff */
[----:B------:R-:W-:Y:S01]  /*00e0*/  STG.E desc[UR4][R2.64], R9 ;  /* 0x0000000902007986 */ /* 0x000fe2000c101904 */
[----:B------:R-:W-:Y:S05]  /*00f0*/  EXIT ;  /* 0x000000000000794d */ /* 0x000fea0003800000 */
.L_x_0:
[----:B------:R-:W-:-:S00]  /*0100*/  BRA `(.L_x_0) ;  /* 0xfffffffc00fc7947 */ /* 0x000fc0000383ffff */
[----:B------:R-:W-:-:S00]  /*0110*/  NOP ;  /* 0x0000000000007918 */ /* 0x000fc00000000000 */
        /* <DEDUP_REMOVED lines=14> */
.L_x_12:


//--------------------- .text._Z6test10Pi         --------------------------
	.section	.text._Z6test10Pi,"ax",@progbits
	.align	128
        .global         _Z6test10Pi
        .type           _Z6test10Pi,@function
        .size           _Z6test10Pi,(.L_x_13 - _Z6test10Pi)
        .other          _Z6test10Pi,@"STO_CUDA_ENTRY STV_DEFAULT"
_Z6test10Pi:
.text._Z6test10Pi:
[----:B------:R-:W-:Y:S01]  /*0000*/  LDC R1, c[0x0][0x37c] ;  /* 0x0000df00ff017b82 */ /* 0x000fe20000000800 */
[----:B------:R-:W0:Y:S07]  /*0010*/  S2R R5, SR_TID.X ;  /* 0x0000000000057919 */ /* 0x000e2e0000002100 */
[----:B------:R-:W0:Y:S01]  /*0020*/  LDC.64 R2, c[0x0][0x380] ;  /* 0x0000e000ff027b82 */ /* 0x000e220000000a00 */
[----:B------:R-:W1:Y:S01]  /*0030*/  LDCU.64 UR4, c[0x0][0x358] ;  /* 0x00006b00ff0477ac */ /* 0x000e620008000a00 */
[----:B------:R-:W-:Y:S01]  /*0040*/  HFMA2 R7, -RZ, RZ, 0, 5.9604644775390625e-08 ;  /* 0x00000001ff077431 */ /* 0x000fe200000001ff */
[----:B------:R-:W-:Y:S01]  /*0050*/  MOV R9, 0x2 ;  /* 0x0000000200097802 */ /* 0x000fe20000000f00 */
[----:B0-----:R-:W-:-:S05]  /*0060*/  IMAD.WIDE.U32 R2, R5, 0x4, R2 ;  /* 0x0000000405027825 */ /* 0x001fca00078e0002 */
[----:B-1----:R-:W-:Y:S01]  /*0070*/  STG.E desc[UR4][R2.64+0x4], R7 ;  /* 0x0000040702007986 */ /* 0x002fe2000c101904 */
[----:B------:R-:W-:Y:S01]  /*0080*/  IMAD.WIDE.U32 R4, R5, 0x4, R2 ;  /* 0x0000000405047825 */ /* 0x000fe200078e0002 */
[----:B------:R-:W-:Y:S06]  /*0090*/  BAR.SYNC.DEFER_BLOCKING 0x0 ;  /* 0x0000000000007b1d */ /* 0x000fec0000010000 */
[----:B------:R-:W-:Y:S01]  /*00a0*/  STG.E desc[UR4][R4.64+0x4], R9 ;  /* 0x0000040904007986 */ /* 0x000fe2000c101904 */
[----:B------:R-:W-:Y:S05]  /*00b0*/  EXIT ;  /* 0x000000000000794d */ /* 0x000fea0003800000 */
.L_x_1:
        /* <DEDUP_REMOVED lines=12> */
.L_x_13:


//--------------------- .text._Z5test9Pi          --------------------------
	.section	.text._Z5test9Pi,"ax",@progbits
	.align	128
        .global         _Z5test9Pi
        .type           _Z5test9Pi,@function
        .size           _Z5test9Pi,(.L_x_14 - _Z5test9Pi)
        .other          _Z5test9Pi,@"STO_CUDA_ENTRY STV_DEFAULT"
_Z5test9Pi:
.text._Z5test9Pi:
[----:B------:R-:W-:Y:S01]  /*0000*/  LDC R1, c[0x0][0x37c] ;  /* 0x0000df00ff017b82 */ /* 0x000fe20000000800 */
[----:B------:R-:W0:Y:S07]  /*0010*/  S2R R5, SR_TID.X ;  /* 0x0000000000057919 */ /* 0x000e2e0000002100 */
[----:B------:R-:W0:Y:S01]  /*0020*/  LDC.64 R2, c[0x0][0x380] ;  /* 0x0000e000ff027b82 */ /* 0x000e220000000a00 */
[----:B------:R-:W1:Y:S01]  /*0030*/  LDCU.64 UR4, c[0x0][0x358] ;  /* 0x00006b00ff0477ac */ /* 0x000e620008000a00 */
[----:B0-----:R-:W-:-:S05]  /*0040*/  IMAD.WIDE.U32 R2, R5, 0x4, R2 ;  /* 0x0000000405027825 */ /* 0x001fca00078e0002 */
[----:B-1----:R-:W-:Y:S01]  /*0050*/  STG.E desc[UR4][R2.64+0x4], R5 ;  /* 0x0000040502007986 */ /* 0x002fe2000c101904 */
[----:B------:R-:W-:Y:S06]  /*0060*/  BAR.SYNC.DEFER_BLOCKING 0x0 ;  /* 0x0000000000007b1d */ /* 0x000fec0000010000 */
[----:B------:R-:W-:Y:S05]  /*0070*/  EXIT ;  /* 0x000000000000794d */ /* 0x000fea0003800000 */
.L_x_2:
        /* <DEDUP_REMOVED lines=16> */
.L_x_14:


//--------------------- .text._Z5test8Pi          --------------------------
	.section	.text._Z5test8Pi,"ax",@progbits
	.align	128
        .global         _Z5test8Pi
        .type           _Z5test8Pi,@function
        .size           _Z5test8Pi,(.L_x_15 - _Z5test8Pi)
        .other          _Z5test8Pi,@"STO_CUDA_ENTRY STV_DEFAULT"
_Z5test8Pi:
.text._Z5test8Pi:
[----:B------:R-:W-:Y:S01]  /*0000*/  LDC R1, c[0x0][0x37c] ;  /* 0x0000df00ff017b82 */ /* 0x000fe20000000800 */
[----:B------:R-:W0:Y:S07]  /*0010*/  S2R R7, SR_TID.X ;  /* 0x0000000000077919 */ /* 0x000e2e0000002100 */
[----:B------:R-:W1:Y:S01]  /*0020*/  LDC.64 R2, c[0x0][0x380] ;  /* 0x0000e000ff027b82 */ /* 0x000e620000000a00 */
[----:B------:R-:W2:Y:S01]  /*0030*/  LDCU.64 UR4, c[0x0][0x358] ;  /* 0x00006b00ff0477ac */ /* 0x000ea20008000a00 */
[----:B0-----:R-:W-:-:S05]  /*0040*/  SHF.L.U32 R5, R7, 0x1, RZ ;  /* 0x0000000107057819 */ /* 0x001fca00000006ff */
[----:B-1----:R-:W-:Y:S01]  /*0050*/  IMAD.WIDE.U32 R2, R5, 0x4, R2 ;  /* 0x0000000405027825 */ /* 0x002fe200078e0002 */
[----:B------:R-:W-:Y:S06]  /*0060*/  BAR.SYNC.DEFER_BLOCKING 0x0 ;  /* 0x0000000000007b1d */ /* 0x000fec0000010000 */
[----:B--2---:R-:W-:Y:S01]  /*0070*/  STG.E desc[UR4][R2.64+0x4], R7 ;  /* 0x0000040702007986 */ /* 0x004fe2000c101904 */
[----:B------:R-:W-:Y:S05]  /*0080*/  EXIT ;  /* 0x000000000000794d */ /* 0x000fea0003800000 */
.L_x_3:
        /* <DEDUP_REMOVED lines=15> */
.L_x_15:


//--------------------- .text._Z5test7Pi          --------------------------
	.section	.text._Z5test7Pi,"ax",@progbits
	.align	128
        .global         _Z5test7Pi
        .type           _Z5test7Pi,@function
        .size           _Z5test7Pi,(.L_x_16 - _Z5test7Pi)
        .other          _Z5test7Pi,@"STO_CUDA_ENTRY STV_DEFAULT"
_Z5test7Pi:
.text._Z5test7Pi:
[----:B------:R-:W-:Y:S08]  /*0000*/  LDC R1, c[0x0][0x37c] ;  /* 0x0000df00ff017b82 */ /* 0x000ff00000000800 */
[----:B------:R-:W-:Y:S06]  /*0010*/  BAR.SYNC.DEFER_BLOCKING 0x0 ;  /* 0x0000000000007b1d */ /* 0x000fec0000010000 */
[----:B------:R-:W-:Y:S05]  /*0020*/  EXIT ;  /* 0x000000000000794d */ /* 0x000fea0003800000 */
.L_x_4:
        /* <DEDUP_REMOVED lines=13> */
.L_x_16:


//--------------------- .text._Z5test6Pi          --------------------------
	.section	.text._Z5test6Pi,"ax",@progbits
	.align	128
        .global         _Z5test6Pi
        .type           _Z5test6Pi,@function
        .size           _Z5test6Pi,(.L_x_17 - _Z5test6Pi)
        .other          _Z5test6Pi,@"STO_CUDA_ENTRY STV_DEFAULT"
_Z5test6Pi:
.text._Z5test6Pi:
[----:B------:R-:W-:Y:S01]  /*0000*/  LDC R1, c[0x0][0x37c] ;  /* 0x0000df00ff017b82 */ /* 0x000fe20000000800 */
[----:B------:R-:W0:Y:S07]  /*0010*/  S2R R5, SR_TID.X ;  /* 0x0000000000057919 */ /* 0x000e2e0000002100 */
[----:B------:R-:W0:Y:S01]  /*0020*/  LDC.64 R2, c[0x0][0x380] ;  /* 0x0000e000ff027b82 */ /* 0x000e220000000a00 */
[----:B------:R-:W1:Y:S01]  /*0030*/  LDCU.64 UR4, c[0x0][0x358] ;  /* 0x00006b00ff0477ac */ /* 0x000e620008000a00 */
[----:B------:R-:W-:-:S02]  /*0040*/  HFMA2 R7, -RZ, RZ, 0, 5.9604644775390625e-08 ;  /* 0x00000001ff077431 */ /* 0x000fc400000001ff */
[----:B0-----:R-:W-:Y:S01]  /*0050*/  IMAD.WIDE.U32 R2, R5, 0x4, R2 ;  /* 0x0000000405027825 */ /* 0x001fe200078e0002 */
[----:B------:R-:W-:-:S04]  /*0060*/  MOV R5, 0x2 ;  /* 0x0000000200057802 */ /* 0x000fc80000000f00 */
[----:B-1----:R-:W-:Y:S01]  /*0070*/  STG.E desc[UR4][R2.64+0x4], R7 ;  /* 0x0000040702007986 */ /* 0x002fe2000c101904 */
[----:B------:R-:W-:Y:S06]  /*0080*/  BAR.SYNC.DEFER_BLOCKING 0x0 ;  /* 0x0000000000007b1d */ /* 0x000fec0000010000 */
[----:B------:R-:W-:Y:S01]  /*0090*/  STG.E desc[UR4][R2.64+0x4], R5 ;  /* 0x0000040502007986 */ /* 0x000fe2000c101904 */
[----:B------:R-:W-:Y:S05]  /*00a0*/  EXIT ;  /* 0x000000000000794d */ /* 0x000fea0003800000 */
.L_x_5:
        /* <DEDUP_REMOVED lines=13> */
.L_x_17:


//--------------------- .text._Z5test5Pi          --------------------------
	.section	.text._Z5test5Pi,"ax",@progbits
	.align	128
        .global         _Z5test5Pi
        .type           _Z5test5Pi,@function
        .size           _Z5test5Pi,(.L_x_18 - _Z5test5Pi)
        .other          _Z5test5Pi,@"STO_CUDA_ENTRY STV_DEFAULT"
_Z5test5Pi:
.text._Z5test5Pi:
        /* <DEDUP_REMOVED lines=8> */
.L_x_6:
        /* <DEDUP_REMOVED lines=16> */
.L_x_18:


//--------------------- .text._Z5test4Pi          --------------------------
	.section	.text._Z5test4Pi,"ax",@progbits
	.align	128
        .global         _Z5test4Pi
        .type           _Z5test4Pi,@function
        .size           _Z5test4Pi,(.L_x_19 - _Z5test4Pi)
        .other          _Z5test4Pi,@"STO_CUDA_ENTRY STV_DEFAULT"
_Z5test4Pi:
.text._Z5test4Pi:
[----:B------:R-:W-:Y:S01]  /*0000*/  LDC R1, c[0x0][0x37c] ;  /* 0x0000df00ff017b82 */ /* 0x000fe20000000800 */
[----:B------:R-:W0:Y:S07]  /*0010*/  S2R R5, SR_TID.X ;  /* 0x0000000000057919 */ /* 0x000e2e0000002100 */
[----:B------:R-:W0:Y:S01]  /*0020*/  LDC.64 R2, c[0x0][0x380] ;  /* 0x0000e000ff027b82 */ /* 0x000e220000000a00 */
[----:B------:R-:W1:Y:S01]  /*0030*/  LDCU.64 UR4, c[0x0][0x358] ;  /* 0x00006b00ff0477ac */ /* 0x000e620008000a00 */
[----:B0-----:R-:W-:-:S06]  /*0040*/  IMAD.WIDE.U32 R2, R5, 0x4, R2 ;  /* 0x0000000405027825 */ /* 0x001fcc00078e0002 */
[----:B------:R-:W-:Y:S06]  /*0050*/  BAR.SYNC.DEFER_BLOCKING 0x0 ;  /* 0x0000000000007b1d */ /* 0x000fec0000010000 */
[----:B-1----:R-:W-:Y:S01]  /*0060*/  STG.E desc[UR4][R2.64+0x4], R5 ;  /* 0x0000040502007986 */ /* 0x002fe2000c101904 */
[----:B------:R-:W-:Y:S05]  /*0070*/  EXIT ;  /* 0x000000000000794d */ /* 0x000fea0003800000 */
.L_x_7:
        /* <DEDUP_REMOVED lines=16> */
.L_x_19:


//--------------------- .text._Z5test3Pi          --------------------------
	.section	.text._Z5test3Pi,"ax",@progbits
	.align	128
        .global         _Z5test3Pi
        .type           _Z5test3Pi,@function
        .size           _Z5test3Pi,(.L_x_20 - _Z5test3Pi)
        .other          _Z5test3Pi,@"STO_CUDA_ENTRY STV_DEFAULT"
_Z5test3Pi:
.text._Z5test3Pi:
[----:B------:R-:W-:Y:S08]  /*0000*/  LDC R1, c[0x0][0x37c] ;  /* 0x0000df00ff017b82 */ /* 0x000ff00000000800 */
[----:B------:R-:W-:Y:S06]  /*0010*/  BAR.SYNC.DEFER_BLOCKING 0x0 ;  /* 0x0000000000007b1d */ /* 0x000fec0000010000 */
[----:B------:R-:W-:Y:S05]  /*0020*/  EXIT ;  /* 0x000000000000794d */ /* 0x000fea0003800000 */
.L_x_8:
        /* <DEDUP_REMOVED lines=13> */
.L_x_20:


//--------------------- .text._Z5test2Pi          --------------------------
	.section	.text._Z5test2Pi,"ax",@progbits
	.align	128
        .global         _Z5test2Pi
        .type           _Z5test2Pi,@function
        .size           _Z5test2Pi,(.L_x_21 - _Z5test2Pi)
        .other          _Z5test2Pi,@"STO_CUDA_ENTRY STV_DEFAULT"
_Z5test2Pi:
.text._Z5test2Pi:
        /* <DEDUP_REMOVED lines=8> */
.L_x_9:
        /* <DEDUP_REMOVED lines=16> */
.L_x_21:


//--------------------- .text._Z5test1Pi          --------------------------
	.section	.text._Z5test1Pi,"ax",@progbits
	.align	128
        .global         _Z5test1Pi
        .type           _Z5test1Pi,@function
        .size           _Z5test1Pi,(.L_x_22 - _Z5test1Pi)
        .other          _Z5test1Pi,@"STO_CUDA_ENTRY STV_DEFAULT"
_Z5test1Pi:
.text._Z5test1Pi:
        /* <DEDUP_REMOVED lines=8> */
.L_x_10:
        /* <DEDUP_REMOVED lines=16> */
.L_x_22:


//--------------------- .text._Z5test0Pi          --------------------------
	.section	.text._Z5test0Pi,"ax",@progbits
	.align	128
        .global         _Z5test0Pi
        .type           _Z5test0Pi,@function
        .size           _Z5test0Pi,(.L_x_23 - _Z5test0Pi)
        .other          _Z5test0Pi,@"STO_CUDA_ENTRY STV_DEFAULT"
_Z5test0Pi:
.text._Z5test0Pi:
        /* <DEDUP_REMOVED lines=8> */
.L_x_11:
        /* <DEDUP_REMOVED lines=16> */
.L_x_23:


//--------------------- .nv.shared.reserved.0     --------------------------
	.section	.nv.shared.reserved.0,"aw",@nobits
	.weak		__nv_reservedSMEM_offset_0_alias
	.size		__nv_reservedSMEM_offset_0_alias, 0, 64
	.other		__nv_reservedSMEM_offset_0_alias,@"STO_CUDA_RESERVED_SHARED STV_DEFAULT"
__nv_reservedSMEM_offset_0_alias:
	.zero		0
	.zero		64


//--------------------- .nv.constant0._Z6test11PiS_ --------------------------
	.section	.nv.constant0._Z6test11PiS_,"a",@progbits
	.sectionflags	@""
	.align	4
.nv.constant0._Z6test11PiS_:
	.zero		912


//--------------------- .nv.constant0._Z6test10Pi --------------------------
	.section	.nv.constant0._Z6test10Pi,"a",@progbits
	.sectionflags	@""
	.align	4
.nv.constant0._Z6test10Pi:
	.zero		904


//--------------------- .nv.constant0._Z5test9Pi  --------------------------
	.section	.nv.constant0._Z5test9Pi,"a",@progbits
	.sectionflags	@""
	.align	4
.nv.constant0._Z5test9Pi:
	.zero		904


//--------------------- .nv.constant0._Z5test8Pi  --------------------------
	.section	.nv.constant0._Z5test8Pi,"a",@progbits
	.sectionflags	@""
	.align	4
.nv.constant0._Z5test8Pi:
	.zero		904


//--------------------- .nv.constant0._Z5test7Pi  --------------------------
	.section	.nv.constant0._Z5test7Pi,"a",@progbits
	.sectionflags	@""
	.align	4
.nv.constant0._Z5test7Pi:
	.zero		904


//--------------------- .nv.constant0._Z5test6Pi  --------------------------
	.section	.nv.constant0._Z5test6Pi,"a",@progbits
	.sectionflags	@""
	.align	4
.nv.constant0._Z5test6Pi:
	.zero		904


//--------------------- .nv.constant0._Z5test5Pi  --------------------------
	.section	.nv.constant0._Z5test5Pi,"a",@progbits
	.sectionflags	@""
	.align	4
.nv.constant0._Z5test5Pi:
	.zero		904


//--------------------- .nv.constant0._Z5test4Pi  --------------------------
	.section	.nv.constant0._Z5test4Pi,"a",@progbits
	.sectionflags	@""
	.align	4
.nv.constant0._Z5test4Pi:
	.zero		904


//--------------------- .nv.constant0._Z5test3Pi  --------------------------
	.section	.nv.constant0._Z5test3Pi,"a",@progbits
	.sectionflags	@""
	.align	4
.nv.constant0._Z5test3Pi:
	.zero		904


//--------------------- .nv.constant0._Z5test2Pi  --------------------------
	.section	.nv.constant0._Z5test2Pi,"a",@progbits
	.sectionflags	@""
	.align	4
.nv.constant0._Z5test2Pi:
	.zero		904


//--------------------- .nv.constant0._Z5test1Pi  --------------------------
	.section	.nv.constant0._Z5test1Pi,"a",@progbits
	.sectionflags	@""
	.align	4
.nv.constant0._Z5test1Pi:
	.zero		904


//--------------------- .nv.constant0._Z5test0Pi  --------------------------
	.section	.nv.constant0._Z5test0Pi,"a",@progbits
	.sectionflags	@""
	.align	4
.nv.constant0._Z5test0Pi:
	.zero		904


//--------------------- SYMBOLS --------------------------

	.type		.nv.reservedSmem.offset0,@object
	.size		.nv.reservedSmem.offset0,0x4
